//
// Generated by NVIDIA NVVM Compiler
//
// Compiler Build ID: CL-36424714
// Cuda compilation tools, release 13.0, V13.0.88
// Based on NVVM 20.0.0
//

.version 9.0
.target sm_100
.address_size 64

	// .globl	_Z31transpose_frame_to_pixel_kernelPKfPfiiii

.visible .entry _Z31transpose_frame_to_pixel_kernelPKfPfiiii(
	.param .u64 .ptr .align 1 _Z31transpose_frame_to_pixel_kernelPKfPfiiii_param_0,
	.param .u64 .ptr .align 1 _Z31transpose_frame_to_pixel_kernelPKfPfiiii_param_1,
	.param .u32 _Z31transpose_frame_to_pixel_kernelPKfPfiiii_param_2,
	.param .u32 _Z31transpose_frame_to_pixel_kernelPKfPfiiii_param_3,
	.param .u32 _Z31transpose_frame_to_pixel_kernelPKfPfiiii_param_4,
	.param .u32 _Z31transpose_frame_to_pixel_kernelPKfPfiiii_param_5
)
{
	.reg .pred 	%p<15>;
	.reg .b32 	%r<112>;
	.reg .b32 	%f<16>;
	.reg .b64 	%rd<44>;

	ld.param.u64 	%rd4, [_Z31transpose_frame_to_pixel_kernelPKfPfiiii_param_0];
	ld.param.u64 	%rd5, [_Z31transpose_frame_to_pixel_kernelPKfPfiiii_param_1];
	ld.param.u32 	%r47, [_Z31transpose_frame_to_pixel_kernelPKfPfiiii_param_2];
	ld.param.u32 	%r51, [_Z31transpose_frame_to_pixel_kernelPKfPfiiii_param_3];
	ld.param.u32 	%r49, [_Z31transpose_frame_to_pixel_kernelPKfPfiiii_param_4];
	ld.param.u32 	%r50, [_Z31transpose_frame_to_pixel_kernelPKfPfiiii_param_5];
	cvta.to.global.u64 	%rd1, %rd5;
	cvta.to.global.u64 	%rd2, %rd4;
	mov.u32 	%r52, %ctaid.x;
	mov.u32 	%r53, %ntid.x;
	mov.u32 	%r54, %tid.x;
	mad.lo.s32 	%r1, %r52, %r53, %r54;
	mov.u32 	%r55, %ctaid.y;
	mov.u32 	%r56, %ntid.y;
	mul.lo.s32 	%r2, %r55, %r56;
	mov.u32 	%r3, %tid.y;
	add.s32 	%r57, %r2, %r3;
	mov.u32 	%r58, %ctaid.z;
	mov.u32 	%r59, %ntid.z;
	mov.u32 	%r60, %tid.z;
	mad.lo.s32 	%r5, %r58, %r59, %r60;
	setp.ge.s32 	%p1, %r1, %r47;
	setp.ge.s32 	%p2, %r57, %r51;
	or.pred  	%p3, %p1, %p2;
	setp.ge.s32 	%p4, %r5, %r49;
	or.pred  	%p5, %p3, %p4;
	@%p5 bra 	$L__BB0_13;
	mad.lo.s32 	%r6, %r47, %r57, %r1;
	setp.lt.s32 	%p6, %r50, 1;
	@%p6 bra 	$L__BB0_13;
	mul.lo.s32 	%r7, %r51, %r47;
	mad.lo.s32 	%r107, %r6, %r49, %r5;
	mul.lo.s32 	%r9, %r107, %r50;
	and.b32  	%r10, %r50, 7;
	setp.lt.u32 	%p7, %r50, 8;
	mov.b32 	%r110, 0;
	@%p7 bra 	$L__BB0_5;
	and.b32  	%r110, %r50, 2147483640;
	neg.s32 	%r108, %r110;
	mul.lo.s32 	%r62, %r49, %r51;
	mul.lo.s32 	%r63, %r62, %r47;
	shl.b32 	%r13, %r63, 3;
	mad.lo.s32 	%r64, %r51, 7, %r57;
	mad.lo.s32 	%r65, %r47, %r64, %r1;
	mad.lo.s32 	%r106, %r49, %r65, %r5;
	mad.lo.s32 	%r66, %r51, 6, %r57;
	mad.lo.s32 	%r67, %r47, %r66, %r1;
	mad.lo.s32 	%r105, %r49, %r67, %r5;
	mad.lo.s32 	%r68, %r51, 5, %r57;
	mad.lo.s32 	%r69, %r47, %r68, %r1;
	mad.lo.s32 	%r104, %r49, %r69, %r5;
	shl.b32 	%r70, %r51, 2;
	add.s32 	%r71, %r57, %r70;
	mad.lo.s32 	%r72, %r47, %r71, %r1;
	mad.lo.s32 	%r103, %r49, %r72, %r5;
	mad.lo.s32 	%r73, %r51, 3, %r57;
	mad.lo.s32 	%r74, %r47, %r73, %r1;
	mad.lo.s32 	%r102, %r49, %r74, %r5;
	shl.b32 	%r75, %r51, 1;
	add.s32 	%r76, %r57, %r75;
	mad.lo.s32 	%r77, %r47, %r76, %r1;
	mad.lo.s32 	%r101, %r49, %r77, %r5;
	add.s64 	%rd3, %rd1, 16;
	add.s32 	%r78, %r3, %r51;
	add.s32 	%r79, %r78, %r2;
	mad.lo.s32 	%r80, %r47, %r79, %r1;
	mad.lo.s32 	%r99, %r49, %r80, %r5;
	mov.u32 	%r100, %r9;
$L__BB0_4:
	.pragma "nounroll";
	mul.wide.s32 	%rd6, %r100, 4;
	add.s64 	%rd7, %rd3, %rd6;
	mul.wide.s32 	%rd8, %r107, 4;
	add.s64 	%rd9, %rd2, %rd8;
	ld.global.f32 	%f1, [%rd9];
	st.global.f32 	[%rd7+-16], %f1;
	mul.wide.s32 	%rd10, %r99, 4;
	add.s64 	%rd11, %rd2, %rd10;
	ld.global.f32 	%f2, [%rd11];
	st.global.f32 	[%rd7+-12], %f2;
	mul.wide.s32 	%rd12, %r101, 4;
	add.s64 	%rd13, %rd2, %rd12;
	ld.global.f32 	%f3, [%rd13];
	st.global.f32 	[%rd7+-8], %f3;
	mul.wide.s32 	%rd14, %r102, 4;
	add.s64 	%rd15, %rd2, %rd14;
	ld.global.f32 	%f4, [%rd15];
	st.global.f32 	[%rd7+-4], %f4;
	mul.wide.s32 	%rd16, %r103, 4;
	add.s64 	%rd17, %rd2, %rd16;
	ld.global.f32 	%f5, [%rd17];
	st.global.f32 	[%rd7], %f5;
	mul.wide.s32 	%rd18, %r104, 4;
	add.s64 	%rd19, %rd2, %rd18;
	ld.global.f32 	%f6, [%rd19];
	st.global.f32 	[%rd7+4], %f6;
	mul.wide.s32 	%rd20, %r105, 4;
	add.s64 	%rd21, %rd2, %rd20;
	ld.global.f32 	%f7, [%rd21];
	st.global.f32 	[%rd7+8], %f7;
	mul.wide.s32 	%rd22, %r106, 4;
	add.s64 	%rd23, %rd2, %rd22;
	ld.global.f32 	%f8, [%rd23];
	st.global.f32 	[%rd7+12], %f8;
	add.s32 	%r108, %r108, 8;
	add.s32 	%r107, %r107, %r13;
	add.s32 	%r106, %r106, %r13;
	add.s32 	%r105, %r105, %r13;
	add.s32 	%r104, %r104, %r13;
	add.s32 	%r103, %r103, %r13;
	add.s32 	%r102, %r102, %r13;
	add.s32 	%r101, %r101, %r13;
	add.s32 	%r100, %r100, 8;
	add.s32 	%r99, %r99, %r13;
	setp.ne.s32 	%p8, %r108, 0;
	@%p8 bra 	$L__BB0_4;
$L__BB0_5:
	setp.eq.s32 	%p9, %r10, 0;
	@%p9 bra 	$L__BB0_13;
	and.b32  	%r42, %r50, 3;
	setp.lt.u32 	%p10, %r10, 4;
	@%p10 bra 	$L__BB0_8;
	mad.lo.s32 	%r81, %r7, %r110, %r6;
	mad.lo.s32 	%r82, %r81, %r49, %r5;
	add.s32 	%r83, %r110, %r9;
	mul.wide.s32 	%rd24, %r82, 4;
	add.s64 	%rd25, %rd2, %rd24;
	ld.global.f32 	%f9, [%rd25];
	mul.wide.s32 	%rd26, %r83, 4;
	add.s64 	%rd27, %rd1, %rd26;
	st.global.f32 	[%rd27], %f9;
	add.s32 	%r84, %r81, %r7;
	mad.lo.s32 	%r85, %r84, %r49, %r5;
	mul.wide.s32 	%rd28, %r85, 4;
	add.s64 	%rd29, %rd2, %rd28;
	ld.global.f32 	%f10, [%rd29];
	st.global.f32 	[%rd27+4], %f10;
	add.s32 	%r86, %r84, %r7;
	mad.lo.s32 	%r87, %r86, %r49, %r5;
	mul.wide.s32 	%rd30, %r87, 4;
	add.s64 	%rd31, %rd2, %rd30;
	ld.global.f32 	%f11, [%rd31];
	st.global.f32 	[%rd27+8], %f11;
	add.s32 	%r88, %r86, %r7;
	mad.lo.s32 	%r89, %r88, %r49, %r5;
	mul.wide.s32 	%rd32, %r89, 4;
	add.s64 	%rd33, %rd2, %rd32;
	ld.global.f32 	%f12, [%rd33];
	st.global.f32 	[%rd27+12], %f12;
	add.s32 	%r110, %r110, 4;
$L__BB0_8:
	setp.eq.s32 	%p11, %r42, 0;
	@%p11 bra 	$L__BB0_13;
	setp.eq.s32 	%p12, %r42, 1;
	@%p12 bra 	$L__BB0_11;
	mad.lo.s32 	%r90, %r7, %r110, %r6;
	mad.lo.s32 	%r91, %r90, %r49, %r5;
	add.s32 	%r92, %r110, %r9;
	mul.wide.s32 	%rd34, %r91, 4;
	add.s64 	%rd35, %rd2, %rd34;
	ld.global.f32 	%f13, [%rd35];
	mul.wide.s32 	%rd36, %r92, 4;
	add.s64 	%rd37, %rd1, %rd36;
	st.global.f32 	[%rd37], %f13;
	add.s32 	%r93, %r90, %r7;
	mad.lo.s32 	%r94, %r93, %r49, %r5;
	mul.wide.s32 	%rd38, %r94, 4;
	add.s64 	%rd39, %rd2, %rd38;
	ld.global.f32 	%f14, [%rd39];
	st.global.f32 	[%rd37+4], %f14;
	add.s32 	%r110, %r110, 2;
$L__BB0_11:
	and.b32  	%r95, %r50, 1;
	setp.eq.b32 	%p13, %r95, 1;
	not.pred 	%p14, %p13;
	@%p14 bra 	$L__BB0_13;
	mad.lo.s32 	%r96, %r7, %r110, %r6;
	mad.lo.s32 	%r97, %r96, %r49, %r5;
	add.s32 	%r98, %r110, %r9;
	mul.wide.s32 	%rd40, %r97, 4;
	add.s64 	%rd41, %rd2, %rd40;
	ld.global.f32 	%f15, [%rd41];
	mul.wide.s32 	%rd42, %r98, 4;
	add.s64 	%rd43, %rd1, %rd42;
	st.global.f32 	[%rd43], %f15;
$L__BB0_13:
	ret;

}
	// .globl	_Z31transpose_pixel_to_frame_kernelPKfPfiiii
.visible .entry _Z31transpose_pixel_to_frame_kernelPKfPfiiii(
	.param .u64 .ptr .align 1 _Z31transpose_pixel_to_frame_kernelPKfPfiiii_param_0,
	.param .u64 .ptr .align 1 _Z31transpose_pixel_to_frame_kernelPKfPfiiii_param_1,
	.param .u32 _Z31transpose_pixel_to_frame_kernelPKfPfiiii_param_2,
	.param .u32 _Z31transpose_pixel_to_frame_kernelPKfPfiiii_param_3,
	.param .u32 _Z31transpose_pixel_to_frame_kernelPKfPfiiii_param_4,
	.param .u32 _Z31transpose_pixel_to_frame_kernelPKfPfiiii_param_5
)
{
	.reg .pred 	%p<15>;
	.reg .b32 	%r<112>;
	.reg .b32 	%f<16>;
	.reg .b64 	%rd<44>;

	ld.param.u64 	%rd4, [_Z31transpose_pixel_to_frame_kernelPKfPfiiii_param_0];
	ld.param.u64 	%rd5, [_Z31transpose_pixel_to_frame_kernelPKfPfiiii_param_1];
	ld.param.u32 	%r47, [_Z31transpose_pixel_to_frame_kernelPKfPfiiii_param_2];
	ld.param.u32 	%r51, [_Z31transpose_pixel_to_frame_kernelPKfPfiiii_param_3];
	ld.param.u32 	%r49, [_Z31transpose_pixel_to_frame_kernelPKfPfiiii_param_4];
	ld.param.u32 	%r50, [_Z31transpose_pixel_to_frame_kernelPKfPfiiii_param_5];
	cvta.to.global.u64 	%rd1, %rd5;
	cvta.to.global.u64 	%rd2, %rd4;
	mov.u32 	%r52, %ctaid.x;
	mov.u32 	%r53, %ntid.x;
	mov.u32 	%r54, %tid.x;
	mad.lo.s32 	%r1, %r52, %r53, %r54;
	mov.u32 	%r55, %ctaid.y;
	mov.u32 	%r56, %ntid.y;
	mul.lo.s32 	%r2, %r55, %r56;
	mov.u32 	%r3, %tid.y;
	add.s32 	%r57, %r2, %r3;
	mov.u32 	%r58, %ctaid.z;
	mov.u32 	%r59, %ntid.z;
	mov.u32 	%r60, %tid.z;
	mad.lo.s32 	%r5, %r58, %r59, %r60;
	setp.ge.s32 	%p1, %r1, %r47;
	setp.ge.s32 	%p2, %r57, %r51;
	or.pred  	%p3, %p1, %p2;
	setp.ge.s32 	%p4, %r5, %r49;
	or.pred  	%p5, %p3, %p4;
	@%p5 bra 	$L__BB1_13;
	mad.lo.s32 	%r6, %r47, %r57, %r1;
	setp.lt.s32 	%p6, %r50, 1;
	@%p6 bra 	$L__BB1_13;
	mad.lo.s32 	%r107, %r6, %r49, %r5;
	mul.lo.s32 	%r8, %r107, %r50;
	mul.lo.s32 	%r9, %r51, %r47;
	and.b32  	%r10, %r50, 7;
	setp.lt.u32 	%p7, %r50, 8;
	mov.b32 	%r110, 0;
	@%p7 bra 	$L__BB1_5;
	and.b32  	%r110, %r50, 2147483640;
	neg.s32 	%r108, %r110;
	mul.lo.s32 	%r62, %r49, %r51;
	mul.lo.s32 	%r63, %r62, %r47;
	shl.b32 	%r13, %r63, 3;
	mad.lo.s32 	%r64, %r51, 7, %r57;
	mad.lo.s32 	%r65, %r47, %r64, %r1;
	mad.lo.s32 	%r106, %r49, %r65, %r5;
	mad.lo.s32 	%r66, %r51, 6, %r57;
	mad.lo.s32 	%r67, %r47, %r66, %r1;
	mad.lo.s32 	%r105, %r49, %r67, %r5;
	mad.lo.s32 	%r68, %r51, 5, %r57;
	mad.lo.s32 	%r69, %r47, %r68, %r1;
	mad.lo.s32 	%r104, %r49, %r69, %r5;
	shl.b32 	%r70, %r51, 2;
	add.s32 	%r71, %r57, %r70;
	mad.lo.s32 	%r72, %r47, %r71, %r1;
	mad.lo.s32 	%r103, %r49, %r72, %r5;
	mad.lo.s32 	%r73, %r51, 3, %r57;
	mad.lo.s32 	%r74, %r47, %r73, %r1;
	mad.lo.s32 	%r102, %r49, %r74, %r5;
	shl.b32 	%r75, %r51, 1;
	add.s32 	%r76, %r57, %r75;
	mad.lo.s32 	%r77, %r47, %r76, %r1;
	mad.lo.s32 	%r101, %r49, %r77, %r5;
	add.s64 	%rd3, %rd2, 16;
	add.s32 	%r78, %r3, %r51;
	add.s32 	%r79, %r78, %r2;
	mad.lo.s32 	%r80, %r47, %r79, %r1;
	mad.lo.s32 	%r99, %r49, %r80, %r5;
	mov.u32 	%r100, %r8;
$L__BB1_4:
	.pragma "nounroll";
	mul.wide.s32 	%rd6, %r100, 4;
	add.s64 	%rd7, %rd3, %rd6;
	ld.global.f32 	%f1, [%rd7+-16];
	mul.wide.s32 	%rd8, %r107, 4;
	add.s64 	%rd9, %rd1, %rd8;
	st.global.f32 	[%rd9], %f1;
	ld.global.f32 	%f2, [%rd7+-12];
	mul.wide.s32 	%rd10, %r99, 4;
	add.s64 	%rd11, %rd1, %rd10;
	st.global.f32 	[%rd11], %f2;
	ld.global.f32 	%f3, [%rd7+-8];
	mul.wide.s32 	%rd12, %r101, 4;
	add.s64 	%rd13, %rd1, %rd12;
	st.global.f32 	[%rd13], %f3;
	ld.global.f32 	%f4, [%rd7+-4];
	mul.wide.s32 	%rd14, %r102, 4;
	add.s64 	%rd15, %rd1, %rd14;
	st.global.f32 	[%rd15], %f4;
	ld.global.f32 	%f5, [%rd7];
	mul.wide.s32 	%rd16, %r103, 4;
	add.s64 	%rd17, %rd1, %rd16;
	st.global.f32 	[%rd17], %f5;
	ld.global.f32 	%f6, [%rd7+4];
	mul.wide.s32 	%rd18, %r104, 4;
	add.s64 	%rd19, %rd1, %rd18;
	st.global.f32 	[%rd19], %f6;
	ld.global.f32 	%f7, [%rd7+8];
	mul.wide.s32 	%rd20, %r105, 4;
	add.s64 	%rd21, %rd1, %rd20;
	st.global.f32 	[%rd21], %f7;
	ld.global.f32 	%f8, [%rd7+12];
	mul.wide.s32 	%rd22, %r106, 4;
	add.s64 	%rd23, %rd1, %rd22;
	st.global.f32 	[%rd23], %f8;
	add.s32 	%r108, %r108, 8;
	add.s32 	%r107, %r107, %r13;
	add.s32 	%r106, %r106, %r13;
	add.s32 	%r105, %r105, %r13;
	add.s32 	%r104, %r104, %r13;
	add.s32 	%r103, %r103, %r13;
	add.s32 	%r102, %r102, %r13;
	add.s32 	%r101, %r101, %r13;
	add.s32 	%r100, %r100, 8;
	add.s32 	%r99, %r99, %r13;
	setp.ne.s32 	%p8, %r108, 0;
	@%p8 bra 	$L__BB1_4;
$L__BB1_5:
	setp.eq.s32 	%p9, %r10, 0;
	@%p9 bra 	$L__BB1_13;
	and.b32  	%r42, %r50, 3;
	setp.lt.u32 	%p10, %r10, 4;
	@%p10 bra 	$L__BB1_8;
	add.s32 	%r81, %r110, %r8;
	mad.lo.s32 	%r82, %r9, %r110, %r6;
	mad.lo.s32 	%r83, %r82, %r49, %r5;
	mul.wide.s32 	%rd24, %r81, 4;
	add.s64 	%rd25, %rd2, %rd24;
	ld.global.f32 	%f9, [%rd25];
	mul.wide.s32 	%rd26, %r83, 4;
	add.s64 	%rd27, %rd1, %rd26;
	st.global.f32 	[%rd27], %f9;
	add.s32 	%r84, %r82, %r9;
	mad.lo.s32 	%r85, %r84, %r49, %r5;
	ld.global.f32 	%f10, [%rd25+4];
	mul.wide.s32 	%rd28, %r85, 4;
	add.s64 	%rd29, %rd1, %rd28;
	st.global.f32 	[%rd29], %f10;
	add.s32 	%r86, %r84, %r9;
	mad.lo.s32 	%r87, %r86, %r49, %r5;
	ld.global.f32 	%f11, [%rd25+8];
	mul.wide.s32 	%rd30, %r87, 4;
	add.s64 	%rd31, %rd1, %rd30;
	st.global.f32 	[%rd31], %f11;
	add.s32 	%r88, %r86, %r9;
	mad.lo.s32 	%r89, %r88, %r49, %r5;
	ld.global.f32 	%f12, [%rd25+12];
	mul.wide.s32 	%rd32, %r89, 4;
	add.s64 	%rd33, %rd1, %rd32;
	st.global.f32 	[%rd33], %f12;
	add.s32 	%r110, %r110, 4;
$L__BB1_8:
	setp.eq.s32 	%p11, %r42, 0;
	@%p11 bra 	$L__BB1_13;
	setp.eq.s32 	%p12, %r42, 1;
	@%p12 bra 	$L__BB1_11;
	add.s32 	%r90, %r110, %r8;
	mad.lo.s32 	%r91, %r9, %r110, %r6;
	mad.lo.s32 	%r92, %r91, %r49, %r5;
	mul.wide.s32 	%rd34, %r90, 4;
	add.s64 	%rd35, %rd2, %rd34;
	ld.global.f32 	%f13, [%rd35];
	mul.wide.s32 	%rd36, %r92, 4;
	add.s64 	%rd37, %rd1, %rd36;
	st.global.f32 	[%rd37], %f13;
	add.s32 	%r93, %r91, %r9;
	mad.lo.s32 	%r94, %r93, %r49, %r5;
	ld.global.f32 	%f14, [%rd35+4];
	mul.wide.s32 	%rd38, %r94, 4;
	add.s64 	%rd39, %rd1, %rd38;
	st.global.f32 	[%rd39], %f14;
	add.s32 	%r110, %r110, 2;
$L__BB1_11:
	and.b32  	%r95, %r50, 1;
	setp.eq.b32 	%p13, %r95, 1;
	not.pred 	%p14, %p13;
	@%p14 bra 	$L__BB1_13;
	add.s32 	%r96, %r110, %r8;
	mad.lo.s32 	%r97, %r9, %r110, %r6;
	mad.lo.s32 	%r98, %r97, %r49, %r5;
	mul.wide.s32 	%rd40, %r96, 4;
	add.s64 	%rd41, %rd2, %rd40;
	ld.global.f32 	%f15, [%rd41];
	mul.wide.s32 	%rd42, %r98, 4;
	add.s64 	%rd43, %rd1, %rd42;
	st.global.f32 	[%rd43], %f15;
$L__BB1_13:
	ret;

}


// ===== COMPILED SASS (sm_100) =====

	.target	sm_100

	.elftype	@"ET_EXEC"


//--------------------- .note.nv.tkinfo           --------------------------
	.section	.note.nv.tkinfo,"",@"SHT_NOTE"
	.sectionflags	@"SHF_NOTE_NV_TKINFO"
	.tkinfo
        /*0018*/ 	.word	0x00000002
        /*0030*/ 	.string	""
        /*0030*/ 	.string	"ptxas"
        /*0030*/ 	.string	"Cuda compilation tools, release 13.0, V13.0.88"
        /*0030*/ 	.string	"Build cuda_13.0.r13.0/compiler.36424714_0"
        /*0030*/ 	.string	"-arch sm_100 -m 64 "



//--------------------- .note.nv.cuinfo           --------------------------
	.section	.note.nv.cuinfo,"",@"SHT_NOTE"
	.sectionflags	@"SHF_NOTE_NV_CUINFO"
        /*0018*/ 	.short	0x0002
        /*001a*/ 	.short	0x0064
        /*001c*/ 	.short	0x0082
	.zero		2


//--------------------- .nv.info                  --------------------------
	.section	.nv.info,"",@"SHT_CUDA_INFO"
	.align	4


	//----- nvinfo : EIATTR_REGCOUNT
	.align		4
        /*0000*/ 	.byte	0x04, 0x2f
        /*0002*/ 	.short	(.L_1 - .L_0)
	.align		4
.L_0:
        /*0004*/ 	.word	index@(_Z31transpose_frame_to_pixel_kernelPKfPfiiii)
        /*0008*/ 	.word	0x00000020


	//----- nvinfo : EIATTR_FRAME_SIZE
	.align		4
.L_1:
        /*000c*/ 	.byte	0x04, 0x11
        /*000e*/ 	.short	(.L_3 - .L_2)
	.align		4
.L_2:
        /*0010*/ 	.word	index@(_Z31transpose_frame_to_pixel_kernelPKfPfiiii)
        /*0014*/ 	.word	0x00000000


	//----- nvinfo : EIATTR_REGCOUNT
	.align		4
.L_3:
        /*0018*/ 	.byte	0x04, 0x2f
        /*001a*/ 	.short	(.L_5 - .L_4)
	.align		4
.L_4:
        /*001c*/ 	.word	index@(_Z31transpose_pixel_to_frame_kernelPKfPfiiii)
        /*0020*/ 	.word	0x00000020


	//----- nvinfo : EIATTR_FRAME_SIZE
	.align		4
.L_5:
        /*0024*/ 	.byte	0x04, 0x11
        /*0026*/ 	.short	(.L_7 - .L_6)
	.align		4
.L_6:
        /*0028*/ 	.word	index@(_Z31transpose_pixel_to_frame_kernelPKfPfiiii)
        /*002c*/ 	.word	0x00000000


	//----- nvinfo : EIATTR_MIN_STACK_SIZE
	.align		4
.L_7:
        /*0030*/ 	.byte	0x04, 0x12
        /*0032*/ 	.short	(.L_9 - .L_8)
	.align		4
.L_8:
        /*0034*/ 	.word	index@(_Z31transpose_pixel_to_frame_kernelPKfPfiiii)
        /*0038*/ 	.word	0x00000000


	//----- nvinfo : EIATTR_MIN_STACK_SIZE
	.align		4
.L_9:
        /*003c*/ 	.byte	0x04, 0x12
        /*003e*/ 	.short	(.L_11 - .L_10)
	.align		4
.L_10:
        /*0040*/ 	.word	index@(_Z31transpose_frame_to_pixel_kernelPKfPfiiii)
        /*0044*/ 	.word	0x00000000
.L_11:


//--------------------- .nv.compat                --------------------------
	.section	.nv.compat,"",@"SHT_CUDA_COMPAT_INFO"
	.align	4
        /*0000*/ 	.byte	0x02, 0x09, 0x00, 0x00, 0x02, 0x02, 0x01, 0x00, 0x02, 0x05, 0x05, 0x00, 0x03, 0x07, 0x01, 0x01
        /*0010*/ 	.byte	0x02, 0x03, 0x00, 0x00, 0x02, 0x06, 0x01, 0x00, 0x04, 0x0b, 0x08, 0x00, 0x09, 0x00, 0x00, 0x00
        /*0020*/ 	.byte	0x00, 0x00, 0x00, 0x00


//--------------------- .nv.info._Z31transpose_pixel_to_frame_kernelPKfPfiiii --------------------------
	.section	.nv.info._Z31transpose_pixel_to_frame_kernelPKfPfiiii,"",@"SHT_CUDA_INFO"
	.sectionflags	@""
	.align	4


	//----- nvinfo : EIATTR_CUDA_API_VERSION
	.align		4
        /*0000*/ 	.byte	0x04, 0x37
        /*0002*/ 	.short	(.L_13 - .L_12)
.L_12:
        /*0004*/ 	.word	0x00000082


	//----- nvinfo : EIATTR_KPARAM_INFO
	.align		4
.L_13:
        /*0008*/ 	.byte	0x04, 0x17
        /*000a*/ 	.short	(.L_15 - .L_14)
.L_14:
        /*000c*/ 	.word	0x00000000
        /*0010*/ 	.short	0x0005
        /*0012*/ 	.short	0x001c
        /*0014*/ 	.byte	0x00, 0xf0, 0x11, 0x00


	//----- nvinfo : EIATTR_KPARAM_INFO
	.align		4
.L_15:
        /*0018*/ 	.byte	0x04, 0x17
        /*001a*/ 	.short	(.L_17 - .L_16)
.L_16:
        /*001c*/ 	.word	0x00000000
        /*0020*/ 	.short	0x0004
        /*0022*/ 	.short	0x0018
        /*0024*/ 	.byte	0x00, 0xf0, 0x11, 0x00


	//----- nvinfo : EIATTR_KPARAM_INFO
	.align		4
.L_17:
        /*0028*/ 	.byte	0x04, 0x17
        /*002a*/ 	.short	(.L_19 - .L_18)
.L_18:
        /*002c*/ 	.word	0x00000000
        /*0030*/ 	.short	0x0003
        /*0032*/ 	.short	0x0014
        /*0034*/ 	.byte	0x00, 0xf0, 0x11, 0x00


	//----- nvinfo : EIATTR_KPARAM_INFO
	.align		4
.L_19:
        /*0038*/ 	.byte	0x04, 0x17
        /*003a*/ 	.short	(.L_21 - .L_20)
.L_20:
        /*003c*/ 	.word	0x00000000
        /*0040*/ 	.short	0x0002
        /*0042*/ 	.short	0x0010
        /*0044*/ 	.byte	0x00, 0xf0, 0x11, 0x00


	//----- nvinfo : EIATTR_KPARAM_INFO
	.align		4
.L_21:
        /*0048*/ 	.byte	0x04, 0x17
        /*004a*/ 	.short	(.L_23 - .L_22)
.L_22:
        /*004c*/ 	.word	0x00000000
        /*0050*/ 	.short	0x0001
        /*0052*/ 	.short	0x0008
        /*0054*/ 	.byte	0x00, 0xf5, 0x21, 0x00


	//----- nvinfo : EIATTR_KPARAM_INFO
	.align		4
.L_23:
        /*0058*/ 	.byte	0x04, 0x17
        /*005a*/ 	.short	(.L_25 - .L_24)
.L_24:
        /*005c*/ 	.word	0x00000000
        /*0060*/ 	.short	0x0000
        /*0062*/ 	.short	0x0000
        /*0064*/ 	.byte	0x00, 0xf5, 0x21, 0x00


	//----- nvinfo : EIATTR_SPARSE_MMA_MASK
	.align		4
.L_25:
        /*0068*/ 	.byte	0x03, 0x50
        /*006a*/ 	.short	0x0000


	//----- nvinfo : EIATTR_MAXREG_COUNT
	.align		4
        /*006c*/ 	.byte	0x03, 0x1b
        /*006e*/ 	.short	0x00ff


	//----- nvinfo : EIATTR_MERCURY_ISA_VERSION
	.align		4
        /*0070*/ 	.byte	0x03, 0x5f
        /*0072*/ 	.short	0x0101


	//----- nvinfo : EIATTR_VRC_CTA_INIT_COUNT
	.align		4
        /*0074*/ 	.byte	0x02, 0x4a
	.zero		1
	.zero		1


	//----- nvinfo : EIATTR_EXIT_INSTR_OFFSETS
	.align		4
        /*0078*/ 	.byte	0x04, 0x1c
        /*007a*/ 	.short	(.L_27 - .L_26)


	//   ....[0]....
.L_26:
        /*007c*/ 	.word	0x00000130


	//   ....[1]....
        /*0080*/ 	.word	0x00000160


	//   ....[2]....
        /*0084*/ 	.word	0x00000650


	//   ....[3]....
        /*0088*/ 	.word	0x00000840


	//   ....[4]....
        /*008c*/ 	.word	0x00000980


	//   ....[5]....
        /*0090*/ 	.word	0x00000a20


	//----- nvinfo : EIATTR_CBANK_PARAM_SIZE
	.align		4
.L_27:
        /*0094*/ 	.byte	0x03, 0x19
        /*0096*/ 	.short	0x0020


	//----- nvinfo : EIATTR_PARAM_CBANK
	.align		4
        /*0098*/ 	.byte	0x04, 0x0a
        /*009a*/ 	.short	(.L_29 - .L_28)
	.align		4
.L_28:
        /*009c*/ 	.word	index@(.nv.constant0._Z31transpose_pixel_to_frame_kernelPKfPfiiii)
        /*00a0*/ 	.short	0x0380
        /*00a2*/ 	.short	0x0020


	//----- nvinfo : EIATTR_SW_WAR
	.align		4
.L_29:
        /*00a4*/ 	.byte	0x04, 0x36
        /*00a6*/ 	.short	(.L_31 - .L_30)
.L_30:
        /*00a8*/ 	.word	0x00000008
.L_31:


//--------------------- .nv.info._Z31transpose_frame_to_pixel_kernelPKfPfiiii --------------------------
	.section	.nv.info._Z31transpose_frame_to_pixel_kernelPKfPfiiii,"",@"SHT_CUDA_INFO"
	.sectionflags	@""
	.align	4


	//----- nvinfo : EIATTR_CUDA_API_VERSION
	.align		4
        /*0000*/ 	.byte	0x04, 0x37
        /*0002*/ 	.short	(.L_33 - .L_32)
.L_32:
        /*0004*/ 	.word	0x00000082


	//----- nvinfo : EIATTR_KPARAM_INFO
	.align		4
.L_33:
        /*0008*/ 	.byte	0x04, 0x17
        /*000a*/ 	.short	(.L_35 - .L_34)
.L_34:
        /*000c*/ 	.word	0x00000000
        /*0010*/ 	.short	0x0005
        /*0012*/ 	.short	0x001c
        /*0014*/ 	.byte	0x00, 0xf0, 0x11, 0x00


	//----- nvinfo : EIATTR_KPARAM_INFO
	.align		4
.L_35:
        /*0018*/ 	.byte	0x04, 0x17
        /*001a*/ 	.short	(.L_37 - .L_36)
.L_36:
        /*001c*/ 	.word	0x00000000
        /*0020*/ 	.short	0x0004
        /*0022*/ 	.short	0x0018
        /*0024*/ 	.byte	0x00, 0xf0, 0x11, 0x00


	//----- nvinfo : EIATTR_KPARAM_INFO
	.align		4
.L_37:
        /*0028*/ 	.byte	0x04, 0x17
        /*002a*/ 	.short	(.L_39 - .L_38)
.L_38:
        /*002c*/ 	.word	0x00000000
        /*0030*/ 	.short	0x0003
        /*0032*/ 	.short	0x0014
        /*0034*/ 	.byte	0x00, 0xf0, 0x11, 0x00


	//----- nvinfo : EIATTR_KPARAM_INFO
	.align		4
.L_39:
        /*0038*/ 	.byte	0x04, 0x17
        /*003a*/ 	.short	(.L_41 - .L_40)
.L_40:
        /*003c*/ 	.word	0x00000000
        /*0040*/ 	.short	0x0002
        /*0042*/ 	.short	0x0010
        /*0044*/ 	.byte	0x00, 0xf0, 0x11, 0x00


	//----- nvinfo : EIATTR_KPARAM_INFO
	.align		4
.L_41:
        /*0048*/ 	.byte	0x04, 0x17
        /*004a*/ 	.short	(.L_43 - .L_42)
.L_42:
        /*004c*/ 	.word	0x00000000
        /*0050*/ 	.short	0x0001
        /*0052*/ 	.short	0x0008
        /*0054*/ 	.byte	0x00, 0xf5, 0x21, 0x00


	//----- nvinfo : EIATTR_KPARAM_INFO
	.align		4
.L_43:
        /*0058*/ 	.byte	0x04, 0x17
        /*005a*/ 	.short	(.L_45 - .L_44)
.L_44:
        /*005c*/ 	.word	0x00000000
        /*0060*/ 	.short	0x0000
        /*0062*/ 	.short	0x0000
        /*0064*/ 	.byte	0x00, 0xf5, 0x21, 0x00


	//----- nvinfo : EIATTR_SPARSE_MMA_MASK
	.align		4
.L_45:
        /*0068*/ 	.byte	0x03, 0x50
        /*006a*/ 	.short	0x0000


	//----- nvinfo : EIATTR_MAXREG_COUNT
	.align		4
        /*006c*/ 	.byte	0x03, 0x1b
        /*006e*/ 	.short	0x00ff


	//----- nvinfo : EIATTR_MERCURY_ISA_VERSION
	.align		4
        /*0070*/ 	.byte	0x03, 0x5f
        /*0072*/ 	.short	0x0101


	//----- nvinfo : EIATTR_VRC_CTA_INIT_COUNT
	.align		4
        /*0074*/ 	.byte	0x02, 0x4a
	.zero		1
	.zero		1


	//----- nvinfo : EIATTR_EXIT_INSTR_OFFSETS
	.align		4
        /*0078*/ 	.byte	0x04, 0x1c
        /*007a*/ 	.short	(.L_47 - .L_46)


	//   ....[0]....
.L_46:
        /*007c*/ 	.word	0x00000130


	//   ....[1]....
        /*0080*/ 	.word	0x00000160


	//   ....[2]....
        /*0084*/ 	.word	0x00000650


	//   ....[3]....
        /*0088*/ 	.word	0x00000840


	//   ....[4]....
        /*008c*/ 	.word	0x00000980


	//   ....[5]....
        /*0090*/ 	.word	0x00000a20


	//----- nvinfo : EIATTR_CBANK_PARAM_SIZE
	.align		4
.L_47:
        /*0094*/ 	.byte	0x03, 0x19
        /*0096*/ 	.short	0x0020


	//----- nvinfo : EIATTR_PARAM_CBANK
	.align		4
        /*0098*/ 	.byte	0x04, 0x0a
        /*009a*/ 	.short	(.L_49 - .L_48)
	.align		4
.L_48:
        /*009c*/ 	.word	index@(.nv.constant0._Z31transpose_frame_to_pixel_kernelPKfPfiiii)
        /*00a0*/ 	.short	0x0380
        /*00a2*/ 	.short	0x0020


	//----- nvinfo : EIATTR_SW_WAR
	.align		4
.L_49:
        /*00a4*/ 	.byte	0x04, 0x36
        /*00a6*/ 	.short	(.L_51 - .L_50)
.L_50:
        /*00a8*/ 	.word	0x00000008
.L_51:


//--------------------- .nv.callgraph             --------------------------
	.section	.nv.callgraph,"",@"SHT_CUDA_CALLGRAPH"
	.align	4
	.sectionentsize	8
	.align		4
        /*0000*/ 	.word	0x00000000
	.align		4
        /*0004*/ 	.word	0xffffffff
	.align		4
        /*0008*/ 	.word	0x00000000
	.align		4
        /*000c*/ 	.word	0xfffffffe
	.align		4
        /*0010*/ 	.word	0x00000000
	.align		4
        /*0014*/ 	.word	0xfffffffd
	.align		4
        /*0018*/ 	.word	0x00000000
	.align		4
        /*001c*/ 	.word	0xfffffffc


//--------------------- .text._Z31transpose_pixel_to_frame_kernelPKfPfiiii --------------------------
	.section	.text._Z31transpose_pixel_to_frame_kernelPKfPfiiii,"ax",@progbits
	.align	128
        .global         _Z31transpose_pixel_to_frame_kernelPKfPfiiii
        .type           _Z31transpose_pixel_to_frame_kernelPKfPfiiii,@function
        .size           _Z31transpose_pixel_to_frame_kernelPKfPfiiii,(.L_x_10 - _Z31transpose_pixel_to_frame_kernelPKfPfiiii)
        .other          _Z31transpose_pixel_to_frame_kernelPKfPfiiii,@"STO_CUDA_ENTRY STV_DEFAULT"
_Z31transpose_pixel_to_frame_kernelPKfPfiiii:
.text._Z31transpose_pixel_to_frame_kernelPKfPfiiii:
[----:B------:R-:W-:Y:S01]  /*0000*/  LDC R1, c[0x0][0x37c] ;  /* 0x0000df00ff017b82 */ /* 0x000fe20000000800 */
[----:B------:R-:W0:Y:S07]  /*0010*/  S2R R20, SR_TID.Y ;  /* 0x0000000000147919 */ /* 0x000e2e0000002200 */
[----:B------:R-:W1:Y:S01]  /*0020*/  S2UR UR4, SR_CTAID.Y ;  /* 0x00000000000479c3 */ /* 0x000e620000002600 */
[----:B------:R-:W2:Y:S01]  /*0030*/  LDCU UR10, c[0x0][0x398] ;  /* 0x00007300ff0a77ac */ /* 0x000ea20008000800 */
[----:B------:R-:W3:Y:S01]  /*0040*/  S2R R0, SR_TID.X ;  /* 0x0000000000007919 */ /* 0x000ee20000002100 */
[----:B------:R-:W4:Y:S05]  /*0050*/  S2R R3, SR_TID.Z ;  /* 0x0000000000037919 */ /* 0x000f2a0000002300 */
[----:B------:R-:W3:Y:S01]  /*0060*/  LDC R9, c[0x0][0x360] ;  /* 0x0000d800ff097b82 */ /* 0x000ee20000000800 */
[----:B------:R-:W1:Y:S07]  /*0070*/  LDCU UR5, c[0x0][0x364] ;  /* 0x00006c80ff0577ac */ /* 0x000e6e0008000800 */
[----:B------:R-:W3:Y:S08]  /*0080*/  S2UR UR6, SR_CTAID.X ;  /* 0x00000000000679c3 */ /* 0x000ef00000002500 */
[----:B------:R-:W5:Y:S01]  /*0090*/  LDC.64 R12, c[0x0][0x390] ;  /* 0x0000e400ff0c7b82 */ /* 0x000f620000000a00 */
[----:B-1----:R-:W-:-:S07]  /*00a0*/  UIMAD UR4, UR4, UR5, URZ ;  /* 0x00000005040472a4 */ /* 0x002fce000f8e02ff */
[----:B------:R-:W4:Y:S01]  /*00b0*/  S2UR UR7, SR_CTAID.Z ;  /* 0x00000000000779c3 */ /* 0x000f220000002700 */
[----:B0-----:R-:W-:-:S07]  /*00c0*/  IADD3 R6, PT, PT, R20, UR4, RZ ;  /* 0x0000000414067c10 */ /* 0x001fce000fffe0ff */
[----:B------:R-:W4:Y:S01]  /*00d0*/  LDC R2, c[0x0][0x368] ;  /* 0x0000da00ff027b82 */ /* 0x000f220000000800 */
[----:B---3--:R-:W-:Y:S01]  /*00e0*/  IMAD R9, R9, UR6, R0 ;  /* 0x0000000609097c24 */ /* 0x008fe2000f8e0200 */
[----:B-----5:R-:W-:-:S04]  /*00f0*/  ISETP.GE.AND P0, PT, R6, R13, PT ;  /* 0x0000000d0600720c */ /* 0x020fc80003f06270 */
[----:B------:R-:W-:Y:S01]  /*0100*/  ISETP.GE.OR P0, PT, R9, R12, P0 ;  /* 0x0000000c0900720c */ /* 0x000fe20000706670 */
[----:B----4-:R-:W-:-:S05]  /*0110*/  IMAD R0, R2, UR7, R3 ;  /* 0x0000000702007c24 */ /* 0x010fca000f8e0203 */
[----:B--2---:R-:W-:-:S13]  /*0120*/  ISETP.GE.OR P0, PT, R0, UR10, P0 ;  /* 0x0000000a00007c0c */ /* 0x004fda0008706670 */
[----:B------:R-:W-:Y:S05]  /*0130*/  @P0 EXIT ;  /* 0x000000000000094d */ /* 0x000fea0003800000 */
[----:B------:R-:W0:Y:S02]  /*0140*/  LDC R2, c[0x0][0x39c] ;  /* 0x0000e700ff027b82 */ /* 0x000e240000000800 */
[----:B0-----:R-:W-:-:S13]  /*0150*/  ISETP.GE.AND P0, PT, R2, 0x1, PT ;  /* 0x000000010200780c */ /* 0x001fda0003f06270 */
[----:B------:R-:W-:Y:S05]  /*0160*/  @!P0 EXIT ;  /* 0x000000000000894d */ /* 0x000fea0003800000 */
[----:B------:R-:W-:Y:S01]  /*0170*/  ISETP.GE.U32.AND P1, PT, R2, 0x8, PT ;  /* 0x000000080200780c */ /* 0x000fe20003f26070 */
[----:B------:R-:W-:Y:S01]  /*0180*/  IMAD R5, R6, R12, R9 ;  /* 0x0000000c06057224 */ /* 0x000fe200078e0209 */
[----:B------:R-:W-:Y:S01]  /*0190*/  LOP3.LUT R3, R2, 0x7, RZ, 0xc0, !PT ;  /* 0x0000000702037812 */ /* 0x000fe200078ec0ff */
[----:B------:R-:W0:Y:S01]  /*01a0*/  LDCU.64 UR8, c[0x0][0x358] ;  /* 0x00006b00ff0877ac */ /* 0x000e220008000a00 */
[----:B------:R-:W-:Y:S02]  /*01b0*/  HFMA2 R4, -RZ, RZ, 0, 0 ;  /* 0x00000000ff047431 */ /* 0x000fe400000001ff */
[----:B------:R-:W-:Y:S01]  /*01c0*/  IMAD R10, R5, UR10, R0 ;  /* 0x0000000a050a7c24 */ /* 0x000fe2000f8e0200 */
[----:B------:R-:W-:-:S03]  /*01d0*/  ISETP.NE.AND P0, PT, R3, RZ, PT ;  /* 0x000000ff0300720c */ /* 0x000fc60003f05270 */
[----:B------:R-:W-:-:S03]  /*01e0*/  IMAD R7, R10, R2, RZ ;  /* 0x000000020a077224 */ /* 0x000fc600078e02ff */
[----:B------:R-:W-:Y:S07]  /*01f0*/  @!P1 BRA `(.L_x_0) ;  /* 0x0000000400149947 */ /* 0x000fee0003800000 */
[----:B------:R-:W1:Y:S01]  /*0200*/  LDCU.64 UR6, c[0x0][0x380] ;  /* 0x00007000ff0677ac */ /* 0x000e620008000a00 */
[C-C-:B------:R-:W-:Y:S01]  /*0210*/  IMAD R4, R13.reuse, 0x7, R6.reuse ;  /* 0x000000070d047824 */ /* 0x140fe200078e0206 */
[CC--:B------:R-:W-:Y:S01]  /*0220*/  LEA R16, R13.reuse, R6.reuse, 0x2 ;  /* 0x000000060d107211 */ /* 0x0c0fe200078e10ff */
[C---:B------:R-:W-:Y:S01]  /*0230*/  IMAD R8, R13.reuse, 0x6, R6 ;  /* 0x000000060d087824 */ /* 0x040fe200078e0206 */
[C---:B------:R-:W-:Y:S01]  /*0240*/  IADD3 R20, PT, PT, R13.reuse, UR4, R20 ;  /* 0x000000040d147c10 */ /* 0x040fe2000fffe014 */
[C-C-:B------:R-:W-:Y:S02]  /*0250*/  IMAD R14, R13.reuse, 0x5, R6.reuse ;  /* 0x000000050d0e7824 */ /* 0x140fe400078e0206 */
[C---:B------:R-:W-:Y:S01]  /*0260*/  IMAD R18, R13.reuse, 0x3, R6 ;  /* 0x000000030d127824 */ /* 0x040fe200078e0206 */
[----:B------:R-:W-:Y:S01]  /*0270*/  LEA R6, R13, R6, 0x1 ;  /* 0x000000060d067211 */ /* 0x000fe200078e08ff */
[-CC-:B------:R-:W-:Y:S01]  /*0280*/  IMAD R11, R4, R12.reuse, R9.reuse ;  /* 0x0000000c040b7224 */ /* 0x180fe200078e0209 */
[----:B------:R-:W-:Y:S01]  /*0290*/  LOP3.LUT R4, R2, 0x7ffffff8, RZ, 0xc0, !PT ;  /* 0x7ffffff802047812 */ /* 0x000fe200078ec0ff */
[-CC-:B------:R-:W-:Y:S01]  /*02a0*/  IMAD R15, R8, R12.reuse, R9.reuse ;  /* 0x0000000c080f7224 */ /* 0x180fe200078e0209 */
[----:B------:R-:W-:Y:S01]  /*02b0*/  MOV R8, R7 ;  /* 0x0000000700087202 */ /* 0x000fe20000000f00 */
[-CC-:B------:R-:W-:Y:S01]  /*02c0*/  IMAD R17, R14, R12.reuse, R9.reuse ;  /* 0x0000000c0e117224 */ /* 0x180fe200078e0209 */
[----:B------:R-:W-:Y:S01]  /*02d0*/  IADD3 R29, PT, PT, -R4, RZ, RZ ;  /* 0x000000ff041d7210 */ /* 0x000fe20007ffe1ff */
[----:B------:R-:W-:-:S02]  /*02e0*/  IMAD R25, R16, R12, R9 ;  /* 0x0000000c10197224 */ /* 0x000fc400078e0209 */
[-CC-:B------:R-:W-:Y:S01]  /*02f0*/  IMAD R19, R18, R12.reuse, R9.reuse ;  /* 0x0000000c12137224 */ /* 0x180fe200078e0209 */
[----:B-1----:R-:W-:Y:S01]  /*0300*/  UIADD3 UR5, UP0, UPT, UR6, 0x10, URZ ;  /* 0x0000001006057890 */ /* 0x002fe2000ff1e0ff */
[-CC-:B------:R-:W-:Y:S02]  /*0310*/  IMAD R27, R6, R12.reuse, R9.reuse ;  /* 0x0000000c061b7224 */ /* 0x180fe400078e0209 */
[-C--:B------:R-:W-:Y:S01]  /*0320*/  IMAD R21, R20, R12.reuse, R9 ;  /* 0x0000000c14157224 */ /* 0x080fe200078e0209 */
[----:B------:R-:W-:Y:S01]  /*0330*/  UIADD3.X UR6, UPT, UPT, URZ, UR7, URZ, UP0, !UPT ;  /* 0x00000007ff067290 */ /* 0x000fe200087fe4ff */
[----:B------:R-:W-:Y:S02]  /*0340*/  IMAD R9, R13, UR10, RZ ;  /* 0x0000000a0d097c24 */ /* 0x000fe4000f8e02ff */
[----:B------:R-:W-:Y:S02]  /*0350*/  IMAD R6, R11, UR10, R0 ;  /* 0x0000000a0b067c24 */ /* 0x000fe4000f8e0200 */
[----:B------:R-:W-:-:S02]  /*0360*/  IMAD R9, R9, R12, RZ ;  /* 0x0000000c09097224 */ /* 0x000fc400078e02ff */
[--C-:B------:R-:W-:Y:S02]  /*0370*/  IMAD R11, R15, UR10, R0.reuse ;  /* 0x0000000a0f0b7c24 */ /* 0x100fe4000f8e0200 */
[--C-:B------:R-:W-:Y:S02]  /*0380*/  IMAD R24, R17, UR10, R0.reuse ;  /* 0x0000000a11187c24 */ /* 0x100fe4000f8e0200 */
[--C-:B------:R-:W-:Y:S02]  /*0390*/  IMAD R25, R25, UR10, R0.reuse ;  /* 0x0000000a19197c24 */ /* 0x100fe4000f8e0200 */
[--C-:B------:R-:W-:Y:S02]  /*03a0*/  IMAD R26, R19, UR10, R0.reuse ;  /* 0x0000000a131a7c24 */ /* 0x100fe4000f8e0200 */
[--C-:B------:R-:W-:Y:S02]  /*03b0*/  IMAD R27, R27, UR10, R0.reuse ;  /* 0x0000000a1b1b7c24 */ /* 0x100fe4000f8e0200 */
[----:B------:R-:W-:-:S07]  /*03c0*/  IMAD R28, R21, UR10, R0 ;  /* 0x0000000a151c7c24 */ /* 0x000fce000f8e0200 */
.L_x_1:
[----:B------:R-:W-:Y:S01]  /*03d0*/  MOV R16, UR5 ;  /* 0x0000000500107c02 */ /* 0x000fe20008000f00 */
[----:B-1----:R-:W1:Y:S01]  /*03e0*/  LDC.64 R14, c[0x0][0x388] ;  /* 0x0000e200ff0e7b82 */ /* 0x002e620000000a00 */
[----:B------:R-:W-:-:S03]  /*03f0*/  MOV R17, UR6 ;  /* 0x0000000600117c02 */ /* 0x000fc60008000f00 */
[----:B------:R-:W-:-:S05]  /*0400*/  IMAD.WIDE R16, R8, 0x4, R16 ;  /* 0x0000000408107825 */ /* 0x000fca00078e0210 */
[----:B0-----:R-:W2:Y:S01]  /*0410*/  LDG.E R21, desc[UR8][R16.64+-0x10] ;  /* 0xfffff00810157981 */ /* 0x001ea2000c1e1900 */
[----:B-1----:R-:W-:-:S05]  /*0420*/  IMAD.WIDE R18, R10, 0x4, R14 ;  /* 0x000000040a127825 */ /* 0x002fca00078e020e */
[----:B--2---:R0:W-:Y:S04]  /*0430*/  STG.E desc[UR8][R18.64], R21 ;  /* 0x0000001512007986 */ /* 0x0041e8000c101908 */
[----:B------:R-:W2:Y:S01]  /*0440*/  LDG.E R23, desc[UR8][R16.64+-0xc] ;  /* 0xfffff40810177981 */ /* 0x000ea2000c1e1900 */
[----:B0-----:R-:W-:-:S05]  /*0450*/  IMAD.WIDE R20, R28, 0x4, R14 ;  /* 0x000000041c147825 */ /* 0x001fca00078e020e */
[----:B--2---:R0:W-:Y:S04]  /*0460*/  STG.E desc[UR8][R20.64], R23 ;  /* 0x0000001714007986 */ /* 0x0041e8000c101908 */
[----:B0-----:R-:W2:Y:S01]  /*0470*/  LDG.E R20, desc[UR8][R16.64+-0x8] ;  /* 0xfffff80810147981 */ /* 0x001ea2000c1e1900 */
[----:B------:R-:W-:-:S05]  /*0480*/  IMAD.WIDE R22, R27, 0x4, R14 ;  /* 0x000000041b167825 */ /* 0x000fca00078e020e */
[----:B--2---:R0:W-:Y:S04]  /*0490*/  STG.E desc[UR8][R22.64], R20 ;  /* 0x0000001416007986 */ /* 0x0041e8000c101908 */
[----:B0-----:R-:W2:Y:S01]  /*04a0*/  LDG.E R22, desc[UR8][R16.64+-0x4] ;  /* 0xfffffc0810167981 */ /* 0x001ea2000c1e1900 */
[----:B------:R-:W-:-:S05]  /*04b0*/  IMAD.WIDE R18, R26, 0x4, R14 ;  /* 0x000000041a127825 */ /* 0x000fca00078e020e */
        /* <DEDUP_REMOVED lines=8> */
[----:B------:R-:W-:Y:S01]  /*0540*/  IMAD.WIDE R22, R11, 0x4, R14 ;  /* 0x000000040b167825 */ /* 0x000fe200078e020e */
[----:B------:R-:W-:-:S04]  /*0550*/  IADD3 R29, PT, PT, R29, 0x8, RZ ;  /* 0x000000081d1d7810 */ /* 0x000fc80007ffe0ff */
[----:B------:R-:W-:Y:S01]  /*0560*/  ISETP.NE.AND P1, PT, R29, RZ, PT ;  /* 0x000000ff1d00720c */ /* 0x000fe20003f25270 */
[----:B--2---:R0:W-:Y:S04]  /*0570*/  STG.E desc[UR8][R22.64], R21 ;  /* 0x0000001516007986 */ /* 0x0041e8000c101908 */
[----:B0-----:R-:W2:Y:S01]  /*0580*/  LDG.E R23, desc[UR8][R16.64+0xc] ;  /* 0x00000c0810177981 */ /* 0x001ea2000c1e1900 */
[----:B------:R-:W-:Y:S01]  /*0590*/  IMAD.WIDE R14, R6, 0x4, R14 ;  /* 0x00000004060e7825 */ /* 0x000fe200078e020e */
[C---:B------:R-:W-:Y:S02]  /*05a0*/  LEA R10, R9.reuse, R10, 0x3 ;  /* 0x0000000a090a7211 */ /* 0x040fe400078e18ff */
[C---:B------:R-:W-:Y:S02]  /*05b0*/  LEA R6, R9.reuse, R6, 0x3 ;  /* 0x0000000609067211 */ /* 0x040fe400078e18ff */
[----:B------:R-:W-:-:S02]  /*05c0*/  LEA R11, R9, R11, 0x3 ;  /* 0x0000000b090b7211 */ /* 0x000fc400078e18ff */
[C---:B------:R-:W-:Y:S02]  /*05d0*/  LEA R24, R9.reuse, R24, 0x3 ;  /* 0x0000001809187211 */ /* 0x040fe400078e18ff */
[C---:B------:R-:W-:Y:S02]  /*05e0*/  LEA R25, R9.reuse, R25, 0x3 ;  /* 0x0000001909197211 */ /* 0x040fe400078e18ff */
[C---:B------:R-:W-:Y:S02]  /*05f0*/  LEA R26, R9.reuse, R26, 0x3 ;  /* 0x0000001a091a7211 */ /* 0x040fe400078e18ff */
[C---:B------:R-:W-:Y:S02]  /*0600*/  LEA R27, R9.reuse, R27, 0x3 ;  /* 0x0000001b091b7211 */ /* 0x040fe400078e18ff */
[----:B------:R-:W-:Y:S02]  /*0610*/  LEA R28, R9, R28, 0x3 ;  /* 0x0000001c091c7211 */ /* 0x000fe400078e18ff */
[----:B------:R-:W-:Y:S01]  /*0620*/  IADD3 R8, PT, PT, R8, 0x8, RZ ;  /* 0x0000000808087810 */ /* 0x000fe20007ffe0ff */
[----:B--2---:R1:W-:Y:S01]  /*0630*/  STG.E desc[UR8][R14.64], R23 ;  /* 0x000000170e007986 */ /* 0x0043e2000c101908 */
[----:B------:R-:W-:Y:S05]  /*0640*/  @P1 BRA `(.L_x_1) ;  /* 0xfffffffc00601947 */ /* 0x000fea000383ffff */
.L_x_0:
[----:B0-----:R-:W-:Y:S05]  /*0650*/  @!P0 EXIT ;  /* 0x000000000000894d */ /* 0x001fea0003800000 */
[----:B------:R-:W-:Y:S01]  /*0660*/  ISETP.GE.U32.AND P0, PT, R3, 0x4, PT ;  /* 0x000000040300780c */ /* 0x000fe20003f06070 */
[----:B------:R-:W-:Y:S01]  /*0670*/  IMAD R12, R13, R12, RZ ;  /* 0x0000000c0d0c7224 */ /* 0x000fe200078e02ff */
[----:B------:R-:W-:-:S04]  /*0680*/  LOP3.LUT R6, R2, 0x3, RZ, 0xc0, !PT ;  /* 0x0000000302067812 */ /* 0x000fc800078ec0ff */
[----:B------:R-:W-:-:S07]  /*0690*/  ISETP.NE.AND P1, PT, R6, RZ, PT ;  /* 0x000000ff0600720c */ /* 0x000fce0003f25270 */
[----:B------:R-:W-:Y:S06]  /*06a0*/  @!P0 BRA `(.L_x_2) ;  /* 0x0000000000648947 */ /* 0x000fec0003800000 */
[----:B------:R-:W0:Y:S01]  /*06b0*/  LDC.64 R10, c[0x0][0x380] ;  /* 0x0000e000ff0a7b82 */ /* 0x000e220000000a00 */
[----:B------:R-:W-:-:S07]  /*06c0*/  IADD3 R3, PT, PT, R7, R4, RZ ;  /* 0x0000000407037210 */ /* 0x000fce0007ffe0ff */
[----:B------:R-:W2:Y:S01]  /*06d0*/  LDC.64 R8, c[0x0][0x388] ;  /* 0x0000e200ff087b82 */ /* 0x000ea20000000a00 */
[----:B0-----:R-:W-:-:S05]  /*06e0*/  IMAD.WIDE R10, R3, 0x4, R10 ;  /* 0x00000004030a7825 */ /* 0x001fca00078e020a */
[----:B------:R-:W3:Y:S01]  /*06f0*/  LDG.E R13, desc[UR8][R10.64] ;  /* 0x000000080a0d7981 */ /* 0x000ee2000c1e1900 */
[----:B------:R-:W-:-:S04]  /*0700*/  IMAD R3, R4, R12, R5 ;  /* 0x0000000c04037224 */ /* 0x000fc800078e0205 */
[----:B-1----:R-:W-:-:S04]  /*0710*/  IMAD R15, R3, UR10, R0 ;  /* 0x0000000a030f7c24 */ /* 0x002fc8000f8e0200 */
[----:B--2---:R-:W-:Y:S01]  /*0720*/  IMAD.WIDE R14, R15, 0x4, R8 ;  /* 0x000000040f0e7825 */ /* 0x004fe200078e0208 */
[----:B------:R-:W-:-:S04]  /*0730*/  IADD3 R3, PT, PT, R3, R12, RZ ;  /* 0x0000000c03037210 */ /* 0x000fc80007ffe0ff */
[----:B---3--:R0:W-:Y:S04]  /*0740*/  STG.E desc[UR8][R14.64], R13 ;  /* 0x0000000d0e007986 */ /* 0x0081e8000c101908 */
[----:B------:R-:W2:Y:S01]  /*0750*/  LDG.E R21, desc[UR8][R10.64+0x4] ;  /* 0x000004080a157981 */ /* 0x000ea2000c1e1900 */
[----:B------:R-:W-:-:S04]  /*0760*/  IMAD R17, R3, UR10, R0 ;  /* 0x0000000a03117c24 */ /* 0x000fc8000f8e0200 */
[----:B------:R-:W-:Y:S01]  /*0770*/  IMAD.WIDE R16, R17, 0x4, R8 ;  /* 0x0000000411107825 */ /* 0x000fe200078e0208 */
[----:B------:R-:W-:-:S04]  /*0780*/  IADD3 R3, PT, PT, R3, R12, RZ ;  /* 0x0000000c03037210 */ /* 0x000fc80007ffe0ff */
[----:B--2---:R2:W-:Y:S04]  /*0790*/  STG.E desc[UR8][R16.64], R21 ;  /* 0x0000001510007986 */ /* 0x0045e8000c101908 */
[----:B------:R-:W3:Y:S01]  /*07a0*/  LDG.E R23, desc[UR8][R10.64+0x8] ;  /* 0x000008080a177981 */ /* 0x000ee2000c1e1900 */
[----:B------:R-:W-:-:S04]  /*07b0*/  IMAD R19, R3, UR10, R0 ;  /* 0x0000000a03137c24 */ /* 0x000fc8000f8e0200 */
[----:B------:R-:W-:Y:S01]  /*07c0*/  IMAD.WIDE R18, R19, 0x4, R8 ;  /* 0x0000000413127825 */ /* 0x000fe200078e0208 */
[----:B------:R-:W-:-:S04]  /*07d0*/  IADD3 R3, PT, PT, R3, R12, RZ ;  /* 0x0000000c03037210 */ /* 0x000fc80007ffe0ff */
[----:B---3--:R2:W-:Y:S04]  /*07e0*/  STG.E desc[UR8][R18.64], R23 ;  /* 0x0000001712007986 */ /* 0x0085e8000c101908 */
[----:B0-----:R-:W3:Y:S01]  /*07f0*/  LDG.E R13, desc[UR8][R10.64+0xc] ;  /* 0x00000c080a0d7981 */ /* 0x001ee2000c1e1900 */
[----:B------:R-:W-:Y:S01]  /*0800*/  IMAD R3, R3, UR10, R0 ;  /* 0x0000000a03037c24 */ /* 0x000fe2000f8e0200 */
[----:B------:R-:W-:-:S03]  /*0810*/  IADD3 R4, PT, PT, R4, 0x4, RZ ;  /* 0x0000000404047810 */ /* 0x000fc60007ffe0ff */
[----:B------:R-:W-:-:S05]  /*0820*/  IMAD.WIDE R8, R3, 0x4, R8 ;  /* 0x0000000403087825 */ /* 0x000fca00078e0208 */
[----:B---3--:R2:W-:Y:S02]  /*0830*/  STG.E desc[UR8][R8.64], R13 ;  /* 0x0000000d08007986 */ /* 0x0085e4000c101908 */
.L_x_2:
[----:B------:R-:W-:Y:S05]  /*0840*/  @!P1 EXIT ;  /* 0x000000000000994d */ /* 0x000fea0003800000 */
[----:B------:R-:W-:Y:S02]  /*0850*/  ISETP.NE.AND P0, PT, R6, 0x1, PT ;  /* 0x000000010600780c */ /* 0x000fe40003f05270 */
[----:B------:R-:W-:-:S04]  /*0860*/  LOP3.LUT R2, R2, 0x1, RZ, 0xc0, !PT ;  /* 0x0000000102027812 */ /* 0x000fc800078ec0ff */
[----:B------:R-:W-:-:S07]  /*0870*/  ISETP.NE.U32.AND P1, PT, R2, 0x1, PT ;  /* 0x000000010200780c */ /* 0x000fce0003f25070 */
[----:B------:R-:W-:Y:S06]  /*0880*/  @!P0 BRA `(.L_x_3) ;  /* 0x00000000003c8947 */ /* 0x000fec0003800000 */
[----:B------:R-:W0:Y:S01]  /*0890*/  LDC.64 R2, c[0x0][0x380] ;  /* 0x0000e000ff027b82 */ /* 0x000e220000000a00 */
[----:B--2---:R-:W-:-:S05]  /*08a0*/  IADD3 R9, PT, PT, R7, R4, RZ ;  /* 0x0000000407097210 */ /* 0x004fca0007ffe0ff */
[----:B0-----:R-:W-:Y:S02]  /*08b0*/  IMAD.WIDE R2, R9, 0x4, R2 ;  /* 0x0000000409027825 */ /* 0x001fe400078e0202 */
[----:B------:R-:W0:Y:S03]  /*08c0*/  LDC.64 R8, c[0x0][0x388] ;  /* 0x0000e200ff087b82 */ /* 0x000e260000000a00 */
[----:B------:R-:W2:Y:S01]  /*08d0*/  LDG.E R13, desc[UR8][R2.64] ;  /* 0x00000008020d7981 */ /* 0x000ea2000c1e1900 */
[----:B------:R-:W-:-:S04]  /*08e0*/  IMAD R17, R4, R12, R5 ;  /* 0x0000000c04117224 */ /* 0x000fc800078e0205 */
[----:B------:R-:W-:-:S04]  /*08f0*/  IMAD R11, R17, UR10, R0 ;  /* 0x0000000a110b7c24 */ /* 0x000fc8000f8e0200 */
[----:B0-----:R-:W-:-:S05]  /*0900*/  IMAD.WIDE R10, R11, 0x4, R8 ;  /* 0x000000040b0a7825 */ /* 0x001fca00078e0208 */
[----:B--2---:R0:W-:Y:S04]  /*0910*/  STG.E desc[UR8][R10.64], R13 ;  /* 0x0000000d0a007986 */ /* 0x0041e8000c101908 */
[----:B-1----:R-:W2:Y:S01]  /*0920*/  LDG.E R15, desc[UR8][R2.64+0x4] ;  /* 0x00000408020f7981 */ /* 0x002ea2000c1e1900 */
[----:B------:R-:W-:Y:S02]  /*0930*/  IADD3 R17, PT, PT, R17, R12, RZ ;  /* 0x0000000c11117210 */ /* 0x000fe40007ffe0ff */
[----:B------:R-:W-:-:S03]  /*0940*/  IADD3 R4, PT, PT, R4, 0x2, RZ ;  /* 0x0000000204047810 */ /* 0x000fc60007ffe0ff */
[----:B------:R-:W-:-:S04]  /*0950*/  IMAD R17, R17, UR10, R0 ;  /* 0x0000000a11117c24 */ /* 0x000fc8000f8e0200 */
[----:B------:R-:W-:-:S05]  /*0960*/  IMAD.WIDE R8, R17, 0x4, R8 ;  /* 0x0000000411087825 */ /* 0x000fca00078e0208 */
[----:B--2---:R0:W-:Y:S02]  /*0970*/  STG.E desc[UR8][R8.64], R15 ;  /* 0x0000000f08007986 */ /* 0x0041e4000c101908 */
.L_x_3:
[----:B------:R-:W-:Y:S05]  /*0980*/  @P1 EXIT ;  /* 0x000000000000194d */ /* 0x000fea0003800000 */
[----:B------:R-:W3:Y:S01]  /*0990*/  LDC.64 R2, c[0x0][0x380] ;  /* 0x0000e000ff027b82 */ /* 0x000ee20000000a00 */
[----:B------:R-:W-:-:S05]  /*09a0*/  IADD3 R7, PT, PT, R7, R4, RZ ;  /* 0x0000000407077210 */ /* 0x000fca0007ffe0ff */
[----:B---3--:R-:W-:Y:S02]  /*09b0*/  IMAD.WIDE R2, R7, 0x4, R2 ;  /* 0x0000000407027825 */ /* 0x008fe400078e0202 */
[----:B------:R-:W3:Y:S04]  /*09c0*/  LDC.64 R6, c[0x0][0x388] ;  /* 0x0000e200ff067b82 */ /* 0x000ee80000000a00 */
[----:B------:R-:W4:Y:S01]  /*09d0*/  LDG.E R3, desc[UR8][R2.64] ;  /* 0x0000000802037981 */ /* 0x000f22000c1e1900 */
[----:B------:R-:W-:-:S04]  /*09e0*/  IMAD R5, R4, R12, R5 ;  /* 0x0000000c04057224 */ /* 0x000fc800078e0205 */
[----:B------:R-:W-:-:S04]  /*09f0*/  IMAD R5, R5, UR10, R0 ;  /* 0x0000000a05057c24 */ /* 0x000fc8000f8e0200 */
[----:B---3--:R-:W-:-:S05]  /*0a00*/  IMAD.WIDE R4, R5, 0x4, R6 ;  /* 0x0000000405047825 */ /* 0x008fca00078e0206 */
[----:B----4-:R-:W-:Y:S01]  /*0a10*/  STG.E desc[UR8][R4.64], R3 ;  /* 0x0000000304007986 */ /* 0x010fe2000c101908 */
[----:B------:R-:W-:Y:S05]  /*0a20*/  EXIT ;  /* 0x000000000000794d */ /* 0x000fea0003800000 */
.L_x_4:
[----:B------:R-:W-:-:S00]  /*0a30*/  BRA `(.L_x_4) ;  /* 0xfffffffc00fc7947 */ /* 0x000fc0000383ffff */
[----:B------:R-:W-:-:S00]  /*0a40*/  NOP ;  /* 0x0000000000007918 */ /* 0x000fc00000000000 */
        /* <DEDUP_REMOVED lines=11> */
.L_x_10:


//--------------------- .text._Z31transpose_frame_to_pixel_kernelPKfPfiiii --------------------------
	.section	.text._Z31transpose_frame_to_pixel_kernelPKfPfiiii,"ax",@progbits
	.align	128
        .global         _Z31transpose_frame_to_pixel_kernelPKfPfiiii
        .type           _Z31transpose_frame_to_pixel_kernelPKfPfiiii,@function
        .size           _Z31transpose_frame_to_pixel_kernelPKfPfiiii,(.L_x_11 - _Z31transpose_frame_to_pixel_kernelPKfPfiiii)
        .other          _Z31transpose_frame_to_pixel_kernelPKfPfiiii,@"STO_CUDA_ENTRY STV_DEFAULT"
_Z31transpose_frame_to_pixel_kernelPKfPfiiii:
.text._Z31transpose_frame_to_pixel_kernelPKfPfiiii:
        /* <DEDUP_REMOVED lines=61> */
.L_x_6:
[----:B--2---:R-:W1:Y:S02]  /*03d0*/  LDC.64 R16, c[0x0][0x380] ;  /* 0x0000e000ff107b82 */ /* 0x004e640000000a00 */
[----:B-1----:R-:W-:-:S05]  /*03e0*/  IMAD.WIDE R18, R10, 0x4, R16 ;  /* 0x000000040a127825 */ /* 0x002fca00078e0210 */
[----:B0-----:R-:W2:Y:S01]  /*03f0*/  LDG.E R21, desc[UR8][R18.64] ;  /* 0x0000000812157981 */ /* 0x001ea2000c1e1900 */
[----:B------:R-:W-:Y:S01]  /*0400*/  MOV R14, UR5 ;  /* 0x00000005000e7c02 */ /* 0x000fe20008000f00 */
[----:B------:R-:W-:Y:S01]  /*0410*/  IMAD.WIDE R22, R28, 0x4, R16 ;  /* 0x000000041c167825 */ /* 0x000fe200078e0210 */
[----:B------:R-:W-:-:S03]  /*0420*/  MOV R15, UR6 ;  /* 0x00000006000f7c02 */ /* 0x000fc60008000f00 */
[----:B------:R-:W-:-:S05]  /*0430*/  IMAD.WIDE R14, R8, 0x4, R14 ;  /* 0x00000004080e7825 */ /* 0x000fca00078e020e */
[----:B--2---:R0:W-:Y:S04]  /*0440*/  STG.E desc[UR8][R14.64+-0x10], R21 ;  /* 0xfffff0150e007986 */ /* 0x0041e8000c101908 */
[----:B------:R-:W2:Y:S01]  /*0450*/  LDG.E R23, desc[UR8][R22.64] ;  /* 0x0000000816177981 */ /* 0x000ea2000c1e1900 */
[----:B0-----:R-:W-:-:S03]  /*0460*/  IMAD.WIDE R20, R27, 0x4, R16 ;  /* 0x000000041b147825 */ /* 0x001fc600078e0210 */
[----:B--2---:R-:W-:Y:S04]  /*0470*/  STG.E desc[UR8][R14.64+-0xc], R23 ;  /* 0xfffff4170e007986 */ /* 0x004fe8000c101908 */
[----:B------:R-:W2:Y:S01]  /*0480*/  LDG.E R20, desc[UR8][R20.64] ;  /* 0x0000000814147981 */ /* 0x000ea2000c1e1900 */
[----:B------:R-:W-:-:S03]  /*0490*/  IMAD.WIDE R18, R26, 0x4, R16 ;  /* 0x000000041a127825 */ /* 0x000fc600078e0210 */
[----:B--2---:R0:W-:Y:S04]  /*04a0*/  STG.E desc[UR8][R14.64+-0x8], R20 ;  /* 0xfffff8140e007986 */ /* 0x0041e8000c101908 */
[----:B------:R1:W2:Y:S02]  /*04b0*/  LDG.E R22, desc[UR8][R18.64] ;  /* 0x0000000812167981 */ /* 0x0002a4000c1e1900 */
[--C-:B-1----:R-:W-:Y:S02]  /*04c0*/  IMAD.WIDE R18, R25, 0x4, R16.reuse ;  /* 0x0000000419127825 */ /* 0x102fe400078e0210 */
[----:B--2---:R1:W-:Y:S04]  /*04d0*/  STG.E desc[UR8][R14.64+-0x4], R22 ;  /* 0xfffffc160e007986 */ /* 0x0043e8000c101908 */
[----:B------:R-:W2:Y:S01]  /*04e0*/  LDG.E R19, desc[UR8][R18.64] ;  /* 0x0000000812137981 */ /* 0x000ea2000c1e1900 */
[----:B0-----:R-:W-:-:S03]  /*04f0*/  IMAD.WIDE R20, R24, 0x4, R16 ;  /* 0x0000000418147825 */ /* 0x001fc600078e0210 */
[----:B--2---:R2:W-:Y:S04]  /*0500*/  STG.E desc[UR8][R14.64], R19 ;  /* 0x000000130e007986 */ /* 0x0045e8000c101908 */
[----:B------:R-:W3:Y:S01]  /*0510*/  LDG.E R21, desc[UR8][R20.64] ;  /* 0x0000000814157981 */ /* 0x000ee2000c1e1900 */
[----:B-1----:R-:W-:-:S03]  /*0520*/  IMAD.WIDE R22, R11, 0x4, R16 ;  /* 0x000000040b167825 */ /* 0x002fc600078e0210 */
[----:B---3--:R2:W-:Y:S04]  /*0530*/  STG.E desc[UR8][R14.64+0x4], R21 ;  /* 0x000004150e007986 */ /* 0x0085e8000c101908 */
[----:B------:R-:W3:Y:S01]  /*0540*/  LDG.E R23, desc[UR8][R22.64] ;  /* 0x0000000816177981 */ /* 0x000ee2000c1e1900 */
[----:B------:R-:W-:Y:S01]  /*0550*/  IMAD.WIDE R16, R6, 0x4, R16 ;  /* 0x0000000406107825 */ /* 0x000fe200078e0210 */
[----:B------:R-:W-:-:S04]  /*0560*/  IADD3 R29, PT, PT, R29, 0x8, RZ ;  /* 0x000000081d1d7810 */ /* 0x000fc80007ffe0ff */
[----:B------:R-:W-:Y:S01]  /*0570*/  ISETP.NE.AND P1, PT, R29, RZ, PT ;  /* 0x000000ff1d00720c */ /* 0x000fe20003f25270 */
[----:B---3--:R2:W-:Y:S04]  /*0580*/  STG.E desc[UR8][R14.64+0x8], R23 ;  /* 0x000008170e007986 */ /* 0x0085e8000c101908 */
[----:B------:R-:W3:Y:S01]  /*0590*/  LDG.E R17, desc[UR8][R16.64] ;  /* 0x0000000810117981 */ /* 0x000ee2000c1e1900 */
        /* <DEDUP_REMOVED lines=9> */
[----:B---3--:R2:W-:Y:S01]  /*0630*/  STG.E desc[UR8][R14.64+0xc], R17 ;  /* 0x00000c110e007986 */ /* 0x0085e2000c101908 */
[----:B------:R-:W-:Y:S05]  /*0640*/  @P1 BRA `(.L_x_6) ;  /* 0xfffffffc00601947 */ /* 0x000fea000383ffff */
.L_x_5:
[----:B0-----:R-:W-:Y:S05]  /*0650*/  @!P0 EXIT ;  /* 0x000000000000894d */ /* 0x001fea0003800000 */
[----:B------:R-:W-:Y:S01]  /*0660*/  ISETP.GE.U32.AND P0, PT, R3, 0x4, PT ;  /* 0x000000040300780c */ /* 0x000fe20003f06070 */
[----:B------:R-:W-:Y:S01]  /*0670*/  IMAD R12, R13, R12, RZ ;  /* 0x0000000c0d0c7224 */ /* 0x000fe200078e02ff */
[----:B------:R-:W-:-:S04]  /*0680*/  LOP3.LUT R6, R2, 0x3, RZ, 0xc0, !PT ;  /* 0x0000000302067812 */ /* 0x000fc800078ec0ff */
[----:B------:R-:W-:-:S07]  /*0690*/  ISETP.NE.AND P1, PT, R6, RZ, PT ;  /* 0x000000ff0600720c */ /* 0x000fce0003f25270 */
[----:B------:R-:W-:Y:S06]  /*06a0*/  @!P0 BRA `(.L_x_7) ;  /* 0x0000000000648947 */ /* 0x000fec0003800000 */
[----:B------:R-:W0:Y:S01]  /*06b0*/  LDC.64 R8, c[0x0][0x380] ;  /* 0x0000e000ff087b82 */ /* 0x000e220000000a00 */
[----:B------:R-:W-:-:S04]  /*06c0*/  IMAD R3, R4, R12, R5 ;  /* 0x0000000c04037224 */ /* 0x000fc800078e0205 */
[----:B--2---:R-:W-:-:S03]  /*06d0*/  IMAD R15, R3, UR10, R0 ;  /* 0x0000000a030f7c24 */ /* 0x004fc6000f8e0200 */
[----:B------:R-:W1:Y:S01]  /*06e0*/  LDC.64 R10, c[0x0][0x388] ;  /* 0x0000e200ff0a7b82 */ /* 0x000e620000000a00 */
[----:B0-----:R-:W-:-:S05]  /*06f0*/  IMAD.WIDE R14, R15, 0x4, R8 ;  /* 0x000000040f0e7825 */ /* 0x001fca00078e0208 */
[----:B------:R-:W2:Y:S01]  /*0700*/  LDG.E R13, desc[UR8][R14.64] ;  /* 0x000000080e0d7981 */ /* 0x000ea2000c1e1900 */
[----:B------:R-:W-:Y:S02]  /*0710*/  IADD3 R19, PT, PT, R3, R12, RZ ;  /* 0x0000000c03137210 */ /* 0x000fe40007ffe0ff */
[----:B------:R-:W-:-:S03]  /*0720*/  IADD3 R3, PT, PT, R7, R4, RZ ;  /* 0x0000000407037210 */ /* 0x000fc60007ffe0ff */
[----:B------:R-:W-:Y:S02]  /*0730*/  IMAD R17, R19, UR10, R0 ;  /* 0x0000000a13117c24 */ /* 0x000fe4000f8e0200 */
[----:B-1----:R-:W-:-:S04]  /*0740*/  IMAD.WIDE R10, R3, 0x4, R10 ;  /* 0x00000004030a7825 */ /* 0x002fc800078e020a */
[----:B------:R-:W-:Y:S01]  /*0750*/  IMAD.WIDE R16, R17, 0x4, R8 ;  /* 0x0000000411107825 */ /* 0x000fe200078e0208 */
[----:B------:R-:W-:Y:S01]  /*0760*/  IADD3 R19, PT, PT, R19, R12, RZ ;  /* 0x0000000c13137210 */ /* 0x000fe20007ffe0ff */
[----:B--2---:R0:W-:Y:S04]  /*0770*/  STG.E desc[UR8][R10.64], R13 ;  /* 0x0000000d0a007986 */ /* 0x0041e8000c101908 */
[----:B------:R-:W2:Y:S01]  /*0780*/  LDG.E R17, desc[UR8][R16.64] ;  /* 0x0000000810117981 */ /* 0x000ea2000c1e1900 */
[----:B------:R-:W-:-:S04]  /*0790*/  IMAD R3, R19, UR10, R0 ;  /* 0x0000000a13037c24 */ /* 0x000fc8000f8e0200 */
[----:B------:R-:W-:Y:S01]  /*07a0*/  IMAD.WIDE R14, R3, 0x4, R8 ;  /* 0x00000004030e7825 */ /* 0x000fe200078e0208 */
[----:B------:R-:W-:Y:S01]  /*07b0*/  IADD3 R19, PT, PT, R19, R12, RZ ;  /* 0x0000000c13137210 */ /* 0x000fe20007ffe0ff */
[----:B--2---:R0:W-:Y:S04]  /*07c0*/  STG.E desc[UR8][R10.64+0x4], R17 ;  /* 0x000004110a007986 */ /* 0x0041e8000c101908 */
[----:B------:R-:W2:Y:S01]  /*07d0*/  LDG.E R15, desc[UR8][R14.64] ;  /* 0x000000080e0f7981 */ /* 0x000ea2000c1e1900 */
[----:B------:R-:W-:-:S04]  /*07e0*/  IMAD R19, R19, UR10, R0 ;  /* 0x0000000a13137c24 */ /* 0x000fc8000f8e0200 */
[----:B------:R-:W-:Y:S01]  /*07f0*/  IMAD.WIDE R8, R19, 0x4, R8 ;  /* 0x0000000413087825 */ /* 0x000fe200078e0208 */
[----:B--2---:R0:W-:Y:S05]  /*0800*/  STG.E desc[UR8][R10.64+0x8], R15 ;  /* 0x0000080f0a007986 */ /* 0x0041ea000c101908 */
[----:B------:R-:W2:Y:S01]  /*0810*/  LDG.E R9, desc[UR8][R8.64] ;  /* 0x0000000808097981 */ /* 0x000ea2000c1e1900 */
[----:B------:R-:W-:-:S03]  /*0820*/  IADD3 R4, PT, PT, R4, 0x4, RZ ;  /* 0x0000000404047810 */ /* 0x000fc60007ffe0ff */
[----:B--2---:R0:W-:Y:S04]  /*0830*/  STG.E desc[UR8][R10.64+0xc], R9 ;  /* 0x00000c090a007986 */ /* 0x0041e8000c101908 */
.L_x_7:
[----:B------:R-:W-:Y:S05]  /*0840*/  @!P1 EXIT ;  /* 0x000000000000994d */ /* 0x000fea0003800000 */
[----:B------:R-:W-:Y:S02]  /*0850*/  ISETP.NE.AND P0, PT, R6, 0x1, PT ;  /* 0x000000010600780c */ /* 0x000fe40003f05270 */
[----:B------:R-:W-:-:S04]  /*0860*/  LOP3.LUT R2, R2, 0x1, RZ, 0xc0, !PT ;  /* 0x0000000102027812 */ /* 0x000fc800078ec0ff */
[----:B------:R-:W-:-:S07]  /*0870*/  ISETP.NE.U32.AND P1, PT, R2, 0x1, PT ;  /* 0x000000010200780c */ /* 0x000fce0003f25070 */
[----:B------:R-:W-:Y:S06]  /*0880*/  @!P0 BRA `(.L_x_8) ;  /* 0x00000000003c8947 */ /* 0x000fec0003800000 */
[----:B------:R-:W1:Y:S01]  /*0890*/  LDC.64 R2, c[0x0][0x380] ;  /* 0x0000e000ff027b82 */ /* 0x000e620000000a00 */
[----:B0-----:R-:W-:-:S04]  /*08a0*/  IMAD R13, R4, R12, R5 ;  /* 0x0000000c040d7224 */ /* 0x001fc800078e0205 */
[----:B------:R-:W-:-:S03]  /*08b0*/  IMAD R9, R13, UR10, R0 ;  /* 0x0000000a0d097c24 */ /* 0x000fc6000f8e0200 */
[----:B------:R-:W0:Y:S01]  /*08c0*/  LDC.64 R10, c[0x0][0x388] ;  /* 0x0000e200ff0a7b82 */ /* 0x000e220000000a00 */
[----:B-1----:R-:W-:-:S06]  /*08d0*/  IMAD.WIDE R8, R9, 0x4, R2 ;  /* 0x0000000409087825 */ /* 0x002fcc00078e0202 */
[----:B------:R-:W3:Y:S01]  /*08e0*/  LDG.E R9, desc[UR8][R8.64] ;  /* 0x0000000808097981 */ /* 0x000ee2000c1e1900 */
[----:B--2---:R-:W-:Y:S02]  /*08f0*/  IADD3 R15, PT, PT, R13, R12, RZ ;  /* 0x0000000c0d0f7210 */ /* 0x004fe40007ffe0ff */
[----:B------:R-:W-:-:S03]  /*0900*/  IADD3 R13, PT, PT, R7, R4, RZ ;  /* 0x00000004070d7210 */ /* 0x000fc60007ffe0ff */
[----:B------:R-:W-:Y:S02]  /*0910*/  IMAD R15, R15, UR10, R0 ;  /* 0x0000000a0f0f7c24 */ /* 0x000fe4000f8e0200 */
[----:B0-----:R-:W-:-:S04]  /*0920*/  IMAD.WIDE R10, R13, 0x4, R10 ;  /* 0x000000040d0a7825 */ /* 0x001fc800078e020a */
[----:B------:R-:W-:Y:S01]  /*0930*/  IMAD.WIDE R2, R15, 0x4, R2 ;  /* 0x000000040f027825 */ /* 0x000fe200078e0202 */
[----:B---3--:R1:W-:Y:S05]  /*0940*/  STG.E desc[UR8][R10.64], R9 ;  /* 0x000000090a007986 */ /* 0x0083ea000c101908 */
[----:B------:R-:W2:Y:S01]  /*0950*/  LDG.E R3, desc[UR8][R2.64] ;  /* 0x0000000802037981 */ /* 0x000ea2000c1e1900 */
[----:B------:R-:W-:-:S03]  /*0960*/  IADD3 R4, PT, PT, R4, 0x2, RZ ;  /* 0x0000000204047810 */ /* 0x000fc60007ffe0ff */
[----:B--2---:R1:W-:Y:S04]  /*0970*/  STG.E desc[UR8][R10.64+0x4], R3 ;  /* 0x000004030a007986 */ /* 0x0043e8000c101908 */
.L_x_8:
[----:B------:R-:W-:Y:S05]  /*0980*/  @P1 EXIT ;  /* 0x000000000000194d */ /* 0x000fea0003800000 */
[----:B-1----:R-:W1:Y:S01]  /*0990*/  LDC.64 R2, c[0x0][0x380] ;  /* 0x0000e000ff027b82 */ /* 0x002e620000000a00 */
[----:B------:R-:W-:-:S04]  /*09a0*/  IMAD R5, R4, R12, R5 ;  /* 0x0000000c04057224 */ /* 0x000fc800078e0205 */
[----:B------:R-:W-:-:S03]  /*09b0*/  IMAD R5, R5, UR10, R0 ;  /* 0x0000000a05057c24 */ /* 0x000fc6000f8e0200 */
[----:B0-----:R-:W0:Y:S01]  /*09c0*/  LDC.64 R8, c[0x0][0x388] ;  /* 0x0000e200ff087b82 */ /* 0x001e220000000a00 */
[----:B-1----:R-:W-:-:S06]  /*09d0*/  IMAD.WIDE R2, R5, 0x4, R2 ;  /* 0x0000000405027825 */ /* 0x002fcc00078e0202 */
[----:B------:R-:W3:Y:S01]  /*09e0*/  LDG.E R3, desc[UR8][R2.64] ;  /* 0x0000000802037981 */ /* 0x000ee2000c1e1900 */
[----:B------:R-:W-:-:S05]  /*09f0*/  IADD3 R5, PT, PT, R7, R4, RZ ;  /* 0x0000000407057210 */ /* 0x000fca0007ffe0ff */
[----:B0-----:R-:W-:-:S05]  /*0a00*/  IMAD.WIDE R4, R5, 0x4, R8 ;  /* 0x0000000405047825 */ /* 0x001fca00078e0208 */
[----:B---3--:R-:W-:Y:S01]  /*0a10*/  STG.E desc[UR8][R4.64], R3 ;  /* 0x0000000304007986 */ /* 0x008fe2000c101908 */
[----:B------:R-:W-:Y:S05]  /*0a20*/  EXIT ;  /* 0x000000000000794d */ /* 0x000fea0003800000 */
.L_x_9:
        /* <DEDUP_REMOVED lines=13> */
.L_x_11:


//--------------------- .nv.shared.reserved.0     --------------------------
	.section	.nv.shared.reserved.0,"aw",@nobits
	.weak		__nv_reservedSMEM_offset_0_alias
	.size		__nv_reservedSMEM_offset_0_alias, 0, 64
	.other		__nv_reservedSMEM_offset_0_alias,@"STO_CUDA_RESERVED_SHARED STV_DEFAULT"
__nv_reservedSMEM_offset_0_alias:
	.zero		0
	.zero		64


//--------------------- .nv.constant0._Z31transpose_pixel_to_frame_kernelPKfPfiiii --------------------------
	.section	.nv.constant0._Z31transpose_pixel_to_frame_kernelPKfPfiiii,"a",@progbits
	.sectionflags	@""
	.align	4
.nv.constant0._Z31transpose_pixel_to_frame_kernelPKfPfiiii:
	.zero		928


//--------------------- .nv.constant0._Z31transpose_frame_to_pixel_kernelPKfPfiiii --------------------------
	.section	.nv.constant0._Z31transpose_frame_to_pixel_kernelPKfPfiiii,"a",@progbits
	.sectionflags	@""
	.align	4
.nv.constant0._Z31transpose_frame_to_pixel_kernelPKfPfiiii:
	.zero		928


//--------------------- SYMBOLS --------------------------

	.type		.nv.reservedSmem.offset0,@object
	.size		.nv.reservedSmem.offset0,0x4
